	.headerflags	@"EF_CUDA_TEXMODE_UNIFIED EF_CUDA_64BIT_ADDRESS EF_CUDA_ACCELERATORS EF_CUDA_SM90 EF_CUDA_VIRTUAL_SM(EF_CUDA_SM90)"
	.elftype	@"ET_EXEC"


//--------------------- .nv.info                  --------------------------
	.section	.nv.info,"",@"SHT_CUDA_INFO"
	.align	4


	//----- nvinfo : EIATTR_REGCOUNT
	.align		4
        /*0000*/ 	.byte	0x04, 0x2f
        /*0002*/ 	.short	(.L_1 - .L_0)
	.align		4
.L_0:
        /*0004*/ 	.word	index@(triton_poi_fused__to_copy_1)
        /*0008*/ 	.word	0x00000008


	//----- nvinfo : EIATTR_MIN_STACK_SIZE
	.align		4
.L_1:
        /*000c*/ 	.byte	0x04, 0x12
        /*000e*/ 	.short	(.L_3 - .L_2)
	.align		4
.L_2:
        /*0010*/ 	.word	index@(triton_poi_fused__to_copy_1)
        /*0014*/ 	.word	0x00000000


	//----- nvinfo : EIATTR_FRAME_SIZE
	.align		4
.L_3:
        /*0018*/ 	.byte	0x04, 0x11
        /*001a*/ 	.short	(.L_5 - .L_4)
	.align		4
.L_4:
        /*001c*/ 	.word	index@(triton_poi_fused__to_copy_1)
        /*0020*/ 	.word	0x00000000


	//----- nvinfo : EIATTR_MIN_STACK_SIZE
	.align		4
.L_5:
        /*0024*/ 	.byte	0x04, 0x12
        /*0026*/ 	.short	(.L_7 - .L_6)
	.align		4
.L_6:
        /*0028*/ 	.word	index@(triton_poi_fused__to_copy_1)
        /*002c*/ 	.word	0x00000000
.L_7:


//--------------------- .nv.info.triton_poi_fused__to_copy_1 --------------------------
	.section	.nv.info.triton_poi_fused__to_copy_1,"",@"SHT_CUDA_INFO"
	.sectionflags	@""
	.align	4


	//----- nvinfo : EIATTR_CUDA_API_VERSION
	.align		4
        /*0000*/ 	.byte	0x04, 0x37
        /*0002*/ 	.short	(.L_9 - .L_8)
.L_8:
        /*0004*/ 	.word	0x0000007c


	//----- nvinfo : EIATTR_KPARAM_INFO
	.align		4
.L_9:
        /*0008*/ 	.byte	0x04, 0x17
        /*000a*/ 	.short	(.L_11 - .L_10)
.L_10:
        /*000c*/ 	.word	0x00000000
        /*0010*/ 	.short	0x0002
        /*0012*/ 	.short	0x0010
        /*0014*/ 	.byte	0x00, 0xf4, 0x21, 0x00


	//----- nvinfo : EIATTR_KPARAM_INFO
	.align		4
.L_11:
        /*0018*/ 	.byte	0x04, 0x17
        /*001a*/ 	.short	(.L_13 - .L_12)
.L_12:
        /*001c*/ 	.word	0x00000000
        /*0020*/ 	.short	0x0001
        /*0022*/ 	.short	0x0008
        /*0024*/ 	.byte	0x00, 0xf0, 0x11, 0x00


	//----- nvinfo : EIATTR_KPARAM_INFO
	.align		4
.L_13:
        /*0028*/ 	.byte	0x04, 0x17
        /*002a*/ 	.short	(.L_15 - .L_14)
.L_14:
        /*002c*/ 	.word	0x00000000
        /*0030*/ 	.short	0x0000
        /*0032*/ 	.short	0x0000
        /*0034*/ 	.byte	0x00, 0xf4, 0x21, 0x00


	//----- nvinfo : EIATTR_SPARSE_MMA_MASK
	.align		4
.L_15:
        /*0038*/ 	.byte	0x03, 0x50
        /*003a*/ 	.short	0x0000


	//----- nvinfo : EIATTR_MAXREG_COUNT
	.align		4
        /*003c*/ 	.byte	0x03, 0x1b
        /*003e*/ 	.short	0x00ff


	//----- nvinfo : EIATTR_EXIT_INSTR_OFFSETS
	.align		4
        /*0040*/ 	.byte	0x04, 0x1c
        /*0042*/ 	.short	(.L_17 - .L_16)


	//   ....[0]....
.L_16:
        /*0044*/ 	.word	0x000000a0


	//   ....[1]....
        /*0048*/ 	.word	0x000000e0


	//----- nvinfo : EIATTR_REQNTID
	.align		4
.L_17:
        /*004c*/ 	.byte	0x04, 0x10
        /*004e*/ 	.short	(.L_19 - .L_18)
.L_18:
        /*0050*/ 	.word	0x00000080
        /*0054*/ 	.word	0x00000001
        /*0058*/ 	.word	0x00000001


	//----- nvinfo : EIATTR_CBANK_PARAM_SIZE
	.align		4
.L_19:
        /*005c*/ 	.byte	0x03, 0x19
        /*005e*/ 	.short	0x0018


	//----- nvinfo : EIATTR_PARAM_CBANK
	.align		4
        /*0060*/ 	.byte	0x04, 0x0a
        /*0062*/ 	.short	(.L_21 - .L_20)
	.align		4
.L_20:
        /*0064*/ 	.word	index@(.nv.constant0.triton_poi_fused__to_copy_1)
        /*0068*/ 	.short	0x0210
        /*006a*/ 	.short	0x0018


	//----- nvinfo : EIATTR_SW_WAR
	.align		4
.L_21:
        /*006c*/ 	.byte	0x04, 0x36
        /*006e*/ 	.short	(.L_23 - .L_22)
.L_22:
        /*0070*/ 	.word	0x00000008
.L_23:


//--------------------- .nv.callgraph             --------------------------
	.section	.nv.callgraph,"",@"SHT_CUDA_CALLGRAPH"
	.align	4
	.sectionentsize	8
	.align		4
        /*0000*/ 	.word	0x00000000
	.align		4
        /*0004*/ 	.word	0xffffffff
	.align		4
        /*0008*/ 	.word	0x00000000
	.align		4
        /*000c*/ 	.word	0xfffffffe
	.align		4
        /*0010*/ 	.word	0x00000000
	.align		4
        /*0014*/ 	.word	0xfffffffd
	.align		4
        /*0018*/ 	.word	0x00000000
	.align		4
        /*001c*/ 	.word	0xfffffffc


//--------------------- .text.triton_poi_fused__to_copy_1 --------------------------
	.section	.text.triton_poi_fused__to_copy_1,"ax",@progbits
	.align	128
        .global         triton_poi_fused__to_copy_1
        .type           triton_poi_fused__to_copy_1,@function
        .size           triton_poi_fused__to_copy_1,(.L_x_1 - triton_poi_fused__to_copy_1)
        .other          triton_poi_fused__to_copy_1,@"STO_CUDA_ENTRY STV_DEFAULT"
triton_poi_fused__to_copy_1:
.text.triton_poi_fused__to_copy_1:
[----:B------:R-:W0:Y:S02]  /*0000*/  LDC R1, c[0x0][0x28] ;  /* 0x00000a00ff017b82 */ /* 0x000e240000000800 */
[----:B------:R-:W1:Y:S01]  /*0010*/  S2R R4, SR_TID.X ;  /* 0x0000000000047919 */ /* 0x000e620000002100 */
[----:B------:R-:W2:Y:S01]  /*0020*/  LDC.64 R2, c[0x0][0x210] ;  /* 0x00008400ff027b82 */ /* 0x000ea20000000a00 */
[----:B------:R-:W-:Y:S01]  /*0030*/  ULDC UR4, c[0x0][0x218] ;  /* 0x0000860000047ab9 */ /* 0x000fe20000000800 */
[----:B------:R-:W3:Y:S01]  /*0040*/  S2R R5, SR_CTAID.X ;  /* 0x0000000000057919 */ /* 0x000ee20000002500 */
[C---:B-1----:R-:W-:Y:S02]  /*0050*/  LOP3.LUT R0, R4.reuse, 0x7, RZ, 0xc0, !PT ;  /* 0x0000000704007812 */ /* 0x042fe400078ec0ff */
[----:B------:R-:W-:-:S03]  /*0060*/  LOP3.LUT P0, RZ, R4, 0x78, RZ, 0xc0, !PT ;  /* 0x0000007804ff7812 */ /* 0x000fc6000780c0ff */
[----:B---3--:R-:W-:-:S04]  /*0070*/  IMAD R5, R5, 0x8, R0 ;  /* 0x0000000805057824 */ /* 0x008fc800078e0200 */
[C---:B--2---:R-:W-:Y:S01]  /*0080*/  IMAD.WIDE R2, R5.reuse, 0x4, R2 ;  /* 0x0000000405027825 */ /* 0x044fe200078e0202 */
[----:B------:R-:W-:-:S13]  /*0090*/  ISETP.LT.AND P0, PT, R5, UR4, !P0 ;  /* 0x0000000405007c0c */ /* 0x000fda000c701270 */
[----:B------:R-:W-:Y:S05]  /*00a0*/  @!P0 EXIT ;  /* 0x000000000000894d */ /* 0x000fea0003800000 */
[----:B------:R-:W-:Y:S01]  /*00b0*/  I2FP.F32.S32 R5, R5 ;  /* 0x0000000500057245 */ /* 0x000fe20000201400 */
[----:B------:R-:W-:-:S04]  /*00c0*/  ULDC.64 UR4, c[0x0][0x208] ;  /* 0x0000820000047ab9 */ /* 0x000fc80000000a00 */
[----:B------:R-:W-:Y:S01]  /*00d0*/  STG.E desc[UR4][R2.64], R5 ;  /* 0x0000000502007986 */ /* 0x000fe2000c101904 */
[----:B------:R-:W-:Y:S05]  /*00e0*/  EXIT ;  /* 0x000000000000794d */ /* 0x000fea0003800000 */
.L_x_0:
[----:B------:R-:W-:-:S00]  /*00f0*/  BRA `(.L_x_0) ;  /* 0xfffffffc00fc7947 */ /* 0x000fc0000383ffff */
[----:B------:R-:W-:-:S00]  /*0100*/  NOP ;  /* 0x0000000000007918 */ /* 0x000fc00000000000 */
[----:B------:R-:W-:-:S00]  /*0110*/  NOP ;  /* 0x0000000000007918 */ /* 0x000fc00000000000 */
[----:B------:R-:W-:-:S00]  /*0120*/  NOP ;  /* 0x0000000000007918 */ /* 0x000fc00000000000 */
[----:B------:R-:W-:-:S00]  /*0130*/  NOP ;  /* 0x0000000000007918 */ /* 0x000fc00000000000 */
[----:B------:R-:W-:-:S00]  /*0140*/  NOP ;  /* 0x0000000000007918 */ /* 0x000fc00000000000 */
[----:B------:R-:W-:-:S00]  /*0150*/  NOP ;  /* 0x0000000000007918 */ /* 0x000fc00000000000 */
[----:B------:R-:W-:-:S00]  /*0160*/  NOP ;  /* 0x0000000000007918 */ /* 0x000fc00000000000 */
[----:B------:R-:W-:-:S00]  /*0170*/  NOP ;  /* 0x0000000000007918 */ /* 0x000fc00000000000 */
.L_x_1:


//--------------------- .nv.constant0.triton_poi_fused__to_copy_1 --------------------------
	.section	.nv.constant0.triton_poi_fused__to_copy_1,"a",@progbits
	.sectionflags	@""
	.align	4
.nv.constant0.triton_poi_fused__to_copy_1:
	.zero		552
